//
// Generated by NVIDIA NVVM Compiler
//
// Compiler Build ID: CL-36424714
// Cuda compilation tools, release 13.0, V13.0.88
// Based on NVVM 20.0.0
//

.version 9.0
.target sm_100
.address_size 64

	// .globl	_Z6arraddPfi

.visible .entry _Z6arraddPfi(
	.param .u64 .ptr .align 1 _Z6arraddPfi_param_0,
	.param .u32 _Z6arraddPfi_param_1
)
{
	.reg .pred 	%p<2>;
	.reg .b32 	%r<6>;
	.reg .b32 	%f<3>;
	.reg .b64 	%rd<5>;

	ld.param.u64 	%rd1, [_Z6arraddPfi_param_0];
	ld.param.u32 	%r2, [_Z6arraddPfi_param_1];
	mov.u32 	%r3, %ntid.x;
	mov.u32 	%r4, %ctaid.x;
	mov.u32 	%r5, %tid.x;
	mad.lo.s32 	%r1, %r3, %r4, %r5;
	setp.ge.s32 	%p1, %r1, %r2;
	@%p1 bra 	$L__BB0_2;
	cvta.to.global.u64 	%rd2, %rd1;
	mul.wide.s32 	%rd3, %r1, 4;
	add.s64 	%rd4, %rd2, %rd3;
	ld.global.f32 	%f1, [%rd4];
	add.f32 	%f2, %f1, 0f44FA0000;
	st.global.f32 	[%rd4], %f2;
$L__BB0_2:
	ret;

}
	// .globl	_Z7darraddPdi
.visible .entry _Z7darraddPdi(
	.param .u64 .ptr .align 1 _Z7darraddPdi_param_0,
	.param .u32 _Z7darraddPdi_param_1
)
{
	.reg .pred 	%p<2>;
	.reg .b32 	%r<6>;
	.reg .b64 	%rd<5>;
	.reg .b64 	%fd<3>;

	ld.param.u64 	%rd1, [_Z7darraddPdi_param_0];
	ld.param.u32 	%r2, [_Z7darraddPdi_param_1];
	mov.u32 	%r3, %ntid.x;
	mov.u32 	%r4, %ctaid.x;
	mov.u32 	%r5, %tid.x;
	mad.lo.s32 	%r1, %r3, %r4, %r5;
	setp.ge.s32 	%p1, %r1, %r2;
	@%p1 bra 	$L__BB1_2;
	cvta.to.global.u64 	%rd2, %rd1;
	mul.wide.s32 	%rd3, %r1, 8;
	add.s64 	%rd4, %rd2, %rd3;
	ld.global.f64 	%fd1, [%rd4];
	add.f64 	%fd2, %fd1, 0d409F400000000000;
	st.global.f64 	[%rd4], %fd2;
$L__BB1_2:
	ret;

}
	// .globl	_Z7iarraddPii
.visible .entry _Z7iarraddPii(
	.param .u64 .ptr .align 1 _Z7iarraddPii_param_0,
	.param .u32 _Z7iarraddPii_param_1
)
{
	.reg .pred 	%p<2>;
	.reg .b32 	%r<8>;
	.reg .b64 	%rd<5>;

	ld.param.u64 	%rd1, [_Z7iarraddPii_param_0];
	ld.param.u32 	%r2, [_Z7iarraddPii_param_1];
	mov.u32 	%r3, %ntid.x;
	mov.u32 	%r4, %ctaid.x;
	mov.u32 	%r5, %tid.x;
	mad.lo.s32 	%r1, %r3, %r4, %r5;
	setp.ge.s32 	%p1, %r1, %r2;
	@%p1 bra 	$L__BB2_2;
	cvta.to.global.u64 	%rd2, %rd1;
	mul.wide.s32 	%rd3, %r1, 4;
	add.s64 	%rd4, %rd2, %rd3;
	ld.global.u32 	%r6, [%rd4];
	add.s32 	%r7, %r6, 2000;
	st.global.u32 	[%rd4], %r7;
$L__BB2_2:
	ret;

}
	// .globl	_Z7xarraddPfiii
.visible .entry _Z7xarraddPfiii(
	.param .u64 .ptr .align 1 _Z7xarraddPfiii_param_0,
	.param .u32 _Z7xarraddPfiii_param_1,
	.param .u32 _Z7xarraddPfiii_param_2,
	.param .u32 _Z7xarraddPfiii_param_3
)
{
	.reg .pred 	%p<8>;
	.reg .b32 	%r<18>;
	.reg .b32 	%f<19>;
	.reg .b64 	%rd<5>;

	ld.param.u64 	%rd2, [_Z7xarraddPfiii_param_0];
	ld.param.u32 	%r11, [_Z7xarraddPfiii_param_1];
	ld.param.u32 	%r9, [_Z7xarraddPfiii_param_2];
	ld.param.u32 	%r10, [_Z7xarraddPfiii_param_3];
	mov.u32 	%r12, %ntid.x;
	mov.u32 	%r13, %ctaid.x;
	mov.u32 	%r14, %tid.x;
	mad.lo.s32 	%r1, %r12, %r13, %r14;
	setp.ge.s32 	%p1, %r1, %r11;
	setp.lt.s32 	%p2, %r10, 1;
	or.pred  	%p3, %p1, %p2;
	@%p3 bra 	$L__BB3_8;
	cvta.to.global.u64 	%rd3, %rd2;
	mul.wide.s32 	%rd4, %r1, 4;
	add.s64 	%rd1, %rd3, %rd4;
	cvt.rn.f32.s32 	%f1, %r9;
	ld.global.f32 	%f18, [%rd1];
	and.b32  	%r2, %r10, 3;
	setp.lt.u32 	%p4, %r10, 4;
	@%p4 bra 	$L__BB3_4;
	and.b32  	%r15, %r10, 2147483644;
	neg.s32 	%r16, %r15;
$L__BB3_3:
	add.f32 	%f11, %f18, %f1;
	add.f32 	%f12, %f11, %f1;
	add.f32 	%f13, %f12, %f1;
	add.f32 	%f18, %f13, %f1;
	add.s32 	%r16, %r16, 4;
	setp.ne.s32 	%p5, %r16, 0;
	@%p5 bra 	$L__BB3_3;
$L__BB3_4:
	setp.eq.s32 	%p6, %r2, 0;
	@%p6 bra 	$L__BB3_7;
	neg.s32 	%r17, %r2;
$L__BB3_6:
	.pragma "nounroll";
	add.f32 	%f18, %f18, %f1;
	add.s32 	%r17, %r17, 1;
	setp.ne.s32 	%p7, %r17, 0;
	@%p7 bra 	$L__BB3_6;
$L__BB3_7:
	st.global.f32 	[%rd1], %f18;
$L__BB3_8:
	ret;

}


// ===== COMPILED SASS (sm_100) =====

	.target	sm_100

	.elftype	@"ET_EXEC"


//--------------------- .note.nv.tkinfo           --------------------------
	.section	.note.nv.tkinfo,"",@"SHT_NOTE"
	.sectionflags	@"SHF_NOTE_NV_TKINFO"
	.tkinfo
        /*0018*/ 	.word	0x00000002
        /*0030*/ 	.string	""
        /*0030*/ 	.string	"ptxas"
        /*0030*/ 	.string	"Cuda compilation tools, release 13.0, V13.0.88"
        /*0030*/ 	.string	"Build cuda_13.0.r13.0/compiler.36424714_0"
        /*0030*/ 	.string	"-arch sm_100 -m 64 "



//--------------------- .note.nv.cuinfo           --------------------------
	.section	.note.nv.cuinfo,"",@"SHT_NOTE"
	.sectionflags	@"SHF_NOTE_NV_CUINFO"
        /*0018*/ 	.short	0x0002
        /*001a*/ 	.short	0x0064
        /*001c*/ 	.short	0x0082
	.zero		2


//--------------------- .nv.info                  --------------------------
	.section	.nv.info,"",@"SHT_CUDA_INFO"
	.align	4


	//----- nvinfo : EIATTR_REGCOUNT
	.align		4
        /*0000*/ 	.byte	0x04, 0x2f
        /*0002*/ 	.short	(.L_1 - .L_0)
	.align		4
.L_0:
        /*0004*/ 	.word	index@(_Z6arraddPfi)
        /*0008*/ 	.word	0x00000008


	//----- nvinfo : EIATTR_FRAME_SIZE
	.align		4
.L_1:
        /*000c*/ 	.byte	0x04, 0x11
        /*000e*/ 	.short	(.L_3 - .L_2)
	.align		4
.L_2:
        /*0010*/ 	.word	index@(_Z6arraddPfi)
        /*0014*/ 	.word	0x00000000


	//----- nvinfo : EIATTR_REGCOUNT
	.align		4
.L_3:
        /*0018*/ 	.byte	0x04, 0x2f
        /*001a*/ 	.short	(.L_5 - .L_4)
	.align		4
.L_4:
        /*001c*/ 	.word	index@(_Z7darraddPdi)
        /*0020*/ 	.word	0x00000008


	//----- nvinfo : EIATTR_FRAME_SIZE
	.align		4
.L_5:
        /*0024*/ 	.byte	0x04, 0x11
        /*0026*/ 	.short	(.L_7 - .L_6)
	.align		4
.L_6:
        /*0028*/ 	.word	index@(_Z7darraddPdi)
        /*002c*/ 	.word	0x00000000


	//----- nvinfo : EIATTR_REGCOUNT
	.align		4
.L_7:
        /*0030*/ 	.byte	0x04, 0x2f
        /*0032*/ 	.short	(.L_9 - .L_8)
	.align		4
.L_8:
        /*0034*/ 	.word	index@(_Z7iarraddPii)
        /*0038*/ 	.word	0x00000008


	//----- nvinfo : EIATTR_FRAME_SIZE
	.align		4
.L_9:
        /*003c*/ 	.byte	0x04, 0x11
        /*003e*/ 	.short	(.L_11 - .L_10)
	.align		4
.L_10:
        /*0040*/ 	.word	index@(_Z7iarraddPii)
        /*0044*/ 	.word	0x00000000


	//----- nvinfo : EIATTR_REGCOUNT
	.align		4
.L_11:
        /*0048*/ 	.byte	0x04, 0x2f
        /*004a*/ 	.short	(.L_13 - .L_12)
	.align		4
.L_12:
        /*004c*/ 	.word	index@(_Z7xarraddPfiii)
        /*0050*/ 	.word	0x0000000a


	//----- nvinfo : EIATTR_FRAME_SIZE
	.align		4
.L_13:
        /*0054*/ 	.byte	0x04, 0x11
        /*0056*/ 	.short	(.L_15 - .L_14)
	.align		4
.L_14:
        /*0058*/ 	.word	index@(_Z7xarraddPfiii)
        /*005c*/ 	.word	0x00000000


	//----- nvinfo : EIATTR_MIN_STACK_SIZE
	.align		4
.L_15:
        /*0060*/ 	.byte	0x04, 0x12
        /*0062*/ 	.short	(.L_17 - .L_16)
	.align		4
.L_16:
        /*0064*/ 	.word	index@(_Z7xarraddPfiii)
        /*0068*/ 	.word	0x00000000


	//----- nvinfo : EIATTR_MIN_STACK_SIZE
	.align		4
.L_17:
        /*006c*/ 	.byte	0x04, 0x12
        /*006e*/ 	.short	(.L_19 - .L_18)
	.align		4
.L_18:
        /*0070*/ 	.word	index@(_Z7iarraddPii)
        /*0074*/ 	.word	0x00000000


	//----- nvinfo : EIATTR_MIN_STACK_SIZE
	.align		4
.L_19:
        /*0078*/ 	.byte	0x04, 0x12
        /*007a*/ 	.short	(.L_21 - .L_20)
	.align		4
.L_20:
        /*007c*/ 	.word	index@(_Z7darraddPdi)
        /*0080*/ 	.word	0x00000000


	//----- nvinfo : EIATTR_MIN_STACK_SIZE
	.align		4
.L_21:
        /*0084*/ 	.byte	0x04, 0x12
        /*0086*/ 	.short	(.L_23 - .L_22)
	.align		4
.L_22:
        /*0088*/ 	.word	index@(_Z6arraddPfi)
        /*008c*/ 	.word	0x00000000
.L_23:


//--------------------- .nv.compat                --------------------------
	.section	.nv.compat,"",@"SHT_CUDA_COMPAT_INFO"
	.align	4
        /*0000*/ 	.byte	0x02, 0x09, 0x00, 0x00, 0x02, 0x02, 0x01, 0x00, 0x02, 0x05, 0x05, 0x00, 0x03, 0x07, 0x01, 0x01
        /*0010*/ 	.byte	0x02, 0x03, 0x00, 0x00, 0x02, 0x06, 0x01, 0x00, 0x04, 0x0b, 0x08, 0x00, 0x01, 0x00, 0x00, 0x00
        /*0020*/ 	.byte	0x00, 0x00, 0x00, 0x00


//--------------------- .nv.info._Z7xarraddPfiii  --------------------------
	.section	.nv.info._Z7xarraddPfiii,"",@"SHT_CUDA_INFO"
	.sectionflags	@""
	.align	4


	//----- nvinfo : EIATTR_CUDA_API_VERSION
	.align		4
        /*0000*/ 	.byte	0x04, 0x37
        /*0002*/ 	.short	(.L_25 - .L_24)
.L_24:
        /*0004*/ 	.word	0x00000082


	//----- nvinfo : EIATTR_KPARAM_INFO
	.align		4
.L_25:
        /*0008*/ 	.byte	0x04, 0x17
        /*000a*/ 	.short	(.L_27 - .L_26)
.L_26:
        /*000c*/ 	.word	0x00000000
        /*0010*/ 	.short	0x0003
        /*0012*/ 	.short	0x0010
        /*0014*/ 	.byte	0x00, 0xf0, 0x11, 0x00


	//----- nvinfo : EIATTR_KPARAM_INFO
	.align		4
.L_27:
        /*0018*/ 	.byte	0x04, 0x17
        /*001a*/ 	.short	(.L_29 - .L_28)
.L_28:
        /*001c*/ 	.word	0x00000000
        /*0020*/ 	.short	0x0002
        /*0022*/ 	.short	0x000c
        /*0024*/ 	.byte	0x00, 0xf0, 0x11, 0x00


	//----- nvinfo : EIATTR_KPARAM_INFO
	.align		4
.L_29:
        /*0028*/ 	.byte	0x04, 0x17
        /*002a*/ 	.short	(.L_31 - .L_30)
.L_30:
        /*002c*/ 	.word	0x00000000
        /*0030*/ 	.short	0x0001
        /*0032*/ 	.short	0x0008
        /*0034*/ 	.byte	0x00, 0xf0, 0x11, 0x00


	//----- nvinfo : EIATTR_KPARAM_INFO
	.align		4
.L_31:
        /*0038*/ 	.byte	0x04, 0x17
        /*003a*/ 	.short	(.L_33 - .L_32)
.L_32:
        /*003c*/ 	.word	0x00000000
        /*0040*/ 	.short	0x0000
        /*0042*/ 	.short	0x0000
        /*0044*/ 	.byte	0x00, 0xf5, 0x21, 0x00


	//----- nvinfo : EIATTR_SPARSE_MMA_MASK
	.align		4
.L_33:
        /*0048*/ 	.byte	0x03, 0x50
        /*004a*/ 	.short	0x0000


	//----- nvinfo : EIATTR_MAXREG_COUNT
	.align		4
        /*004c*/ 	.byte	0x03, 0x1b
        /*004e*/ 	.short	0x00ff


	//----- nvinfo : EIATTR_MERCURY_ISA_VERSION
	.align		4
        /*0050*/ 	.byte	0x03, 0x5f
        /*0052*/ 	.short	0x0101


	//----- nvinfo : EIATTR_VRC_CTA_INIT_COUNT
	.align		4
        /*0054*/ 	.byte	0x02, 0x4a
	.zero		1
	.zero		1


	//----- nvinfo : EIATTR_EXIT_INSTR_OFFSETS
	.align		4
        /*0058*/ 	.byte	0x04, 0x1c
        /*005a*/ 	.short	(.L_35 - .L_34)


	//   ....[0]....
.L_34:
        /*005c*/ 	.word	0x00000090


	//   ....[1]....
        /*0060*/ 	.word	0x000004d0


	//----- nvinfo : EIATTR_CBANK_PARAM_SIZE
	.align		4
.L_35:
        /*0064*/ 	.byte	0x03, 0x19
        /*0066*/ 	.short	0x0014


	//----- nvinfo : EIATTR_PARAM_CBANK
	.align		4
        /*0068*/ 	.byte	0x04, 0x0a
        /*006a*/ 	.short	(.L_37 - .L_36)
	.align		4
.L_36:
        /*006c*/ 	.word	index@(.nv.constant0._Z7xarraddPfiii)
        /*0070*/ 	.short	0x0380
        /*0072*/ 	.short	0x0014


	//----- nvinfo : EIATTR_SW_WAR
	.align		4
.L_37:
        /*0074*/ 	.byte	0x04, 0x36
        /*0076*/ 	.short	(.L_39 - .L_38)
.L_38:
        /*0078*/ 	.word	0x00000008
.L_39:


//--------------------- .nv.info._Z7iarraddPii    --------------------------
	.section	.nv.info._Z7iarraddPii,"",@"SHT_CUDA_INFO"
	.sectionflags	@""
	.align	4


	//----- nvinfo : EIATTR_CUDA_API_VERSION
	.align		4
        /*0000*/ 	.byte	0x04, 0x37
        /*0002*/ 	.short	(.L_41 - .L_40)
.L_40:
        /*0004*/ 	.word	0x00000082


	//----- nvinfo : EIATTR_KPARAM_INFO
	.align		4
.L_41:
        /*0008*/ 	.byte	0x04, 0x17
        /*000a*/ 	.short	(.L_43 - .L_42)
.L_42:
        /*000c*/ 	.word	0x00000000
        /*0010*/ 	.short	0x0001
        /*0012*/ 	.short	0x0008
        /*0014*/ 	.byte	0x00, 0xf0, 0x11, 0x00


	//----- nvinfo : EIATTR_KPARAM_INFO
	.align		4
.L_43:
        /*0018*/ 	.byte	0x04, 0x17
        /*001a*/ 	.short	(.L_45 - .L_44)
.L_44:
        /*001c*/ 	.word	0x00000000
        /*0020*/ 	.short	0x0000
        /*0022*/ 	.short	0x0000
        /*0024*/ 	.byte	0x00, 0xf5, 0x21, 0x00


	//----- nvinfo : EIATTR_SPARSE_MMA_MASK
	.align		4
.L_45:
        /*0028*/ 	.byte	0x03, 0x50
        /*002a*/ 	.short	0x0000


	//----- nvinfo : EIATTR_MAXREG_COUNT
	.align		4
        /*002c*/ 	.byte	0x03, 0x1b
        /*002e*/ 	.short	0x00ff


	//----- nvinfo : EIATTR_MERCURY_ISA_VERSION
	.align		4
        /*0030*/ 	.byte	0x03, 0x5f
        /*0032*/ 	.short	0x0101


	//----- nvinfo : EIATTR_VRC_CTA_INIT_COUNT
	.align		4
        /*0034*/ 	.byte	0x02, 0x4a
	.zero		1
	.zero		1


	//----- nvinfo : EIATTR_EXIT_INSTR_OFFSETS
	.align		4
        /*0038*/ 	.byte	0x04, 0x1c
        /*003a*/ 	.short	(.L_47 - .L_46)


	//   ....[0]....
.L_46:
        /*003c*/ 	.word	0x00000070


	//   ....[1]....
        /*0040*/ 	.word	0x000000e0


	//----- nvinfo : EIATTR_CBANK_PARAM_SIZE
	.align		4
.L_47:
        /*0044*/ 	.byte	0x03, 0x19
        /*0046*/ 	.short	0x000c


	//----- nvinfo : EIATTR_PARAM_CBANK
	.align		4
        /*0048*/ 	.byte	0x04, 0x0a
        /*004a*/ 	.short	(.L_49 - .L_48)
	.align		4
.L_48:
        /*004c*/ 	.word	index@(.nv.constant0._Z7iarraddPii)
        /*0050*/ 	.short	0x0380
        /*0052*/ 	.short	0x000c


	//----- nvinfo : EIATTR_SW_WAR
	.align		4
.L_49:
        /*0054*/ 	.byte	0x04, 0x36
        /*0056*/ 	.short	(.L_51 - .L_50)
.L_50:
        /*0058*/ 	.word	0x00000008
.L_51:


//--------------------- .nv.info._Z7darraddPdi    --------------------------
	.section	.nv.info._Z7darraddPdi,"",@"SHT_CUDA_INFO"
	.sectionflags	@""
	.align	4


	//----- nvinfo : EIATTR_CUDA_API_VERSION
	.align		4
        /*0000*/ 	.byte	0x04, 0x37
        /*0002*/ 	.short	(.L_53 - .L_52)
.L_52:
        /*0004*/ 	.word	0x00000082


	//----- nvinfo : EIATTR_KPARAM_INFO
	.align		4
.L_53:
        /*0008*/ 	.byte	0x04, 0x17
        /*000a*/ 	.short	(.L_55 - .L_54)
.L_54:
        /*000c*/ 	.word	0x00000000
        /*0010*/ 	.short	0x0001
        /*0012*/ 	.short	0x0008
        /*0014*/ 	.byte	0x00, 0xf0, 0x11, 0x00


	//----- nvinfo : EIATTR_KPARAM_INFO
	.align		4
.L_55:
        /*0018*/ 	.byte	0x04, 0x17
        /*001a*/ 	.short	(.L_57 - .L_56)
.L_56:
        /*001c*/ 	.word	0x00000000
        /*0020*/ 	.short	0x0000
        /*0022*/ 	.short	0x0000
        /*0024*/ 	.byte	0x00, 0xf5, 0x21, 0x00


	//----- nvinfo : EIATTR_SPARSE_MMA_MASK
	.align		4
.L_57:
        /*0028*/ 	.byte	0x03, 0x50
        /*002a*/ 	.short	0x0000


	//----- nvinfo : EIATTR_MAXREG_COUNT
	.align		4
        /*002c*/ 	.byte	0x03, 0x1b
        /*002e*/ 	.short	0x00ff


	//----- nvinfo : EIATTR_MERCURY_ISA_VERSION
	.align		4
        /*0030*/ 	.byte	0x03, 0x5f
        /*0032*/ 	.short	0x0101


	//----- nvinfo : EIATTR_VRC_CTA_INIT_COUNT
	.align		4
        /*0034*/ 	.byte	0x02, 0x4a
	.zero		1
	.zero		1


	//----- nvinfo : EIATTR_EXIT_INSTR_OFFSETS
	.align		4
        /*0038*/ 	.byte	0x04, 0x1c
        /*003a*/ 	.short	(.L_59 - .L_58)


	//   ....[0]....
.L_58:
        /*003c*/ 	.word	0x00000070


	//   ....[1]....
        /*0040*/ 	.word	0x000000e0


	//----- nvinfo : EIATTR_CBANK_PARAM_SIZE
	.align		4
.L_59:
        /*0044*/ 	.byte	0x03, 0x19
        /*0046*/ 	.short	0x000c


	//----- nvinfo : EIATTR_PARAM_CBANK
	.align		4
        /*0048*/ 	.byte	0x04, 0x0a
        /*004a*/ 	.short	(.L_61 - .L_60)
	.align		4
.L_60:
        /*004c*/ 	.word	index@(.nv.constant0._Z7darraddPdi)
        /*0050*/ 	.short	0x0380
        /*0052*/ 	.short	0x000c


	//----- nvinfo : EIATTR_SW_WAR
	.align		4
.L_61:
        /*0054*/ 	.byte	0x04, 0x36
        /*0056*/ 	.short	(.L_63 - .L_62)
.L_62:
        /*0058*/ 	.word	0x00000008
.L_63:


//--------------------- .nv.info._Z6arraddPfi     --------------------------
	.section	.nv.info._Z6arraddPfi,"",@"SHT_CUDA_INFO"
	.sectionflags	@""
	.align	4


	//----- nvinfo : EIATTR_CUDA_API_VERSION
	.align		4
        /*0000*/ 	.byte	0x04, 0x37
        /*0002*/ 	.short	(.L_65 - .L_64)
.L_64:
        /*0004*/ 	.word	0x00000082


	//----- nvinfo : EIATTR_KPARAM_INFO
	.align		4
.L_65:
        /*0008*/ 	.byte	0x04, 0x17
        /*000a*/ 	.short	(.L_67 - .L_66)
.L_66:
        /*000c*/ 	.word	0x00000000
        /*0010*/ 	.short	0x0001
        /*0012*/ 	.short	0x0008
        /*0014*/ 	.byte	0x00, 0xf0, 0x11, 0x00


	//----- nvinfo : EIATTR_KPARAM_INFO
	.align		4
.L_67:
        /*0018*/ 	.byte	0x04, 0x17
        /*001a*/ 	.short	(.L_69 - .L_68)
.L_68:
        /*001c*/ 	.word	0x00000000
        /*0020*/ 	.short	0x0000
        /*0022*/ 	.short	0x0000
        /*0024*/ 	.byte	0x00, 0xf5, 0x21, 0x00


	//----- nvinfo : EIATTR_SPARSE_MMA_MASK
	.align		4
.L_69:
        /*0028*/ 	.byte	0x03, 0x50
        /*002a*/ 	.short	0x0000


	//----- nvinfo : EIATTR_MAXREG_COUNT
	.align		4
        /*002c*/ 	.byte	0x03, 0x1b
        /*002e*/ 	.short	0x00ff


	//----- nvinfo : EIATTR_MERCURY_ISA_VERSION
	.align		4
        /*0030*/ 	.byte	0x03, 0x5f
        /*0032*/ 	.short	0x0101


	//----- nvinfo : EIATTR_VRC_CTA_INIT_COUNT
	.align		4
        /*0034*/ 	.byte	0x02, 0x4a
	.zero		1
	.zero		1


	//----- nvinfo : EIATTR_EXIT_INSTR_OFFSETS
	.align		4
        /*0038*/ 	.byte	0x04, 0x1c
        /*003a*/ 	.short	(.L_71 - .L_70)


	//   ....[0]....
.L_70:
        /*003c*/ 	.word	0x00000070


	//   ....[1]....
        /*0040*/ 	.word	0x000000e0


	//----- nvinfo : EIATTR_CBANK_PARAM_SIZE
	.align		4
.L_71:
        /*0044*/ 	.byte	0x03, 0x19
        /*0046*/ 	.short	0x000c


	//----- nvinfo : EIATTR_PARAM_CBANK
	.align		4
        /*0048*/ 	.byte	0x04, 0x0a
        /*004a*/ 	.short	(.L_73 - .L_72)
	.align		4
.L_72:
        /*004c*/ 	.word	index@(.nv.constant0._Z6arraddPfi)
        /*0050*/ 	.short	0x0380
        /*0052*/ 	.short	0x000c


	//----- nvinfo : EIATTR_SW_WAR
	.align		4
.L_73:
        /*0054*/ 	.byte	0x04, 0x36
        /*0056*/ 	.short	(.L_75 - .L_74)
.L_74:
        /*0058*/ 	.word	0x00000008
.L_75:


//--------------------- .nv.callgraph             --------------------------
	.section	.nv.callgraph,"",@"SHT_CUDA_CALLGRAPH"
	.align	4
	.sectionentsize	8
	.align		4
        /*0000*/ 	.word	0x00000000
	.align		4
        /*0004*/ 	.word	0xffffffff
	.align		4
        /*0008*/ 	.word	0x00000000
	.align		4
        /*000c*/ 	.word	0xfffffffe
	.align		4
        /*0010*/ 	.word	0x00000000
	.align		4
        /*0014*/ 	.word	0xfffffffd
	.align		4
        /*0018*/ 	.word	0x00000000
	.align		4
        /*001c*/ 	.word	0xfffffffc


//--------------------- .text._Z7xarraddPfiii     --------------------------
	.section	.text._Z7xarraddPfiii,"ax",@progbits
	.align	128
        .global         _Z7xarraddPfiii
        .type           _Z7xarraddPfiii,@function
        .size           _Z7xarraddPfiii,(.L_x_11 - _Z7xarraddPfiii)
        .other          _Z7xarraddPfiii,@"STO_CUDA_ENTRY STV_DEFAULT"
_Z7xarraddPfiii:
.text._Z7xarraddPfiii:
[----:B------:R-:W-:Y:S01]  /*0000*/  LDC R1, c[0x0][0x37c] ;  /* 0x0000df00ff017b82 */ /* 0x000fe20000000800 */
[----:B------:R-:W0:Y:S07]  /*0010*/  S2R R5, SR_CTAID.X ;  /* 0x0000000000057919 */ /* 0x000e2e0000002500 */
[----:B------:R-:W1:Y:S01]  /*0020*/  LDC R6, c[0x0][0x390] ;  /* 0x0000e400ff067b82 */ /* 0x000e620000000800 */
[----:B------:R-:W0:Y:S01]  /*0030*/  LDCU UR4, c[0x0][0x360] ;  /* 0x00006c00ff0477ac */ /* 0x000e220008000800 */
[----:B------:R-:W0:Y:S01]  /*0040*/  S2R R0, SR_TID.X ;  /* 0x0000000000007919 */ /* 0x000e220000002100 */
[----:B------:R-:W2:Y:S01]  /*0050*/  LDCU UR5, c[0x0][0x388] ;  /* 0x00007100ff0577ac */ /* 0x000ea20008000800 */
[----:B-1----:R-:W-:Y:S01]  /*0060*/  ISETP.GE.AND P0, PT, R6, 0x1, PT ;  /* 0x000000010600780c */ /* 0x002fe20003f06270 */
[----:B0-----:R-:W-:-:S05]  /*0070*/  IMAD R5, R5, UR4, R0 ;  /* 0x0000000405057c24 */ /* 0x001fca000f8e0200 */
[----:B--2---:R-:W-:-:S13]  /*0080*/  ISETP.GE.OR P0, PT, R5, UR5, !P0 ;  /* 0x0000000505007c0c */ /* 0x004fda000c706670 */
[----:B------:R-:W-:Y:S05]  /*0090*/  @P0 EXIT ;  /* 0x000000000000094d */ /* 0x000fea0003800000 */
[----:B------:R-:W0:Y:S01]  /*00a0*/  LDC.64 R2, c[0x0][0x380] ;  /* 0x0000e000ff027b82 */ /* 0x000e220000000a00 */
[----:B------:R-:W1:Y:S01]  /*00b0*/  LDCU.64 UR4, c[0x0][0x358] ;  /* 0x00006b00ff0477ac */ /* 0x000e620008000a00 */
[----:B------:R-:W2:Y:S01]  /*00c0*/  LDCU UR6, c[0x0][0x38c] ;  /* 0x00007180ff0677ac */ /* 0x000ea20008000800 */
[C---:B------:R-:W-:Y:S02]  /*00d0*/  ISETP.GE.U32.AND P0, PT, R6.reuse, 0x4, PT ;  /* 0x000000040600780c */ /* 0x040fe40003f06070 */
[----:B------:R-:W-:Y:S01]  /*00e0*/  LOP3.LUT R4, R6, 0x3, RZ, 0xc0, !PT ;  /* 0x0000000306047812 */ /* 0x000fe200078ec0ff */
[----:B0-----:R-:W-:Y:S01]  /*00f0*/  IMAD.WIDE R2, R5, 0x4, R2 ;  /* 0x0000000405027825 */ /* 0x001fe200078e0202 */
[----:B--2---:R-:W-:-:S04]  /*0100*/  I2FP.F32.S32 R0, UR6 ;  /* 0x0000000600007c45 */ /* 0x004fc80008201400 */
[----:B-1----:R0:W5:Y:S05]  /*0110*/  LDG.E R7, desc[UR4][R2.64] ;  /* 0x0000000402077981 */ /* 0x00216a000c1e1900 */
[----:B------:R-:W-:Y:S05]  /*0120*/  @!P0 BRA `(.L_x_0) ;  /* 0x0000000000c88947 */ /* 0x000fea0003800000 */
[----:B------:R-:W-:-:S04]  /*0130*/  LOP3.LUT R5, R6, 0x7ffffffc, RZ, 0xc0, !PT ;  /* 0x7ffffffc06057812 */ /* 0x000fc800078ec0ff */
[----:B------:R-:W-:-:S04]  /*0140*/  IADD3 R5, PT, PT, -R5, RZ, RZ ;  /* 0x000000ff05057210 */ /* 0x000fc80007ffe1ff */
[----:B------:R-:W-:-:S13]  /*0150*/  ISETP.GE.AND P0, PT, R5, RZ, PT ;  /* 0x000000ff0500720c */ /* 0x000fda0003f06270 */
[----:B------:R-:W-:Y:S05]  /*0160*/  @P0 BRA `(.L_x_1) ;  /* 0x00000000009c0947 */ /* 0x000fea0003800000 */
[----:B------:R-:W-:Y:S02]  /*0170*/  IADD3 R6, PT, PT, -R5, RZ, RZ ;  /* 0x000000ff05067210 */ /* 0x000fe40007ffe1ff */
[----:B------:R-:W-:Y:S02]  /*0180*/  PLOP3.LUT P0, PT, PT, PT, PT, 0x80, 0x8 ;  /* 0x000000000008781c */ /* 0x000fe40003f0f070 */
[----:B------:R-:W-:-:S13]  /*0190*/  ISETP.GT.AND P1, PT, R6, 0xc, PT ;  /* 0x0000000c0600780c */ /* 0x000fda0003f24270 */
[----:B------:R-:W-:Y:S05]  /*01a0*/  @!P1 BRA `(.L_x_2) ;  /* 0x0000000000509947 */ /* 0x000fea0003800000 */
[----:B------:R-:W-:-:S13]  /*01b0*/  PLOP3.LUT P0, PT, PT, PT, PT, 0x8, 0x80 ;  /* 0x000000000080781c */ /* 0x000fda0003f0e170 */
.L_x_3:
[----:B-----5:R-:W-:Y:S01]  /*01c0*/  FADD R7, R0, R7 ;  /* 0x0000000700077221 */ /* 0x020fe20000000000 */
[----:B------:R-:W-:-:S03]  /*01d0*/  IADD3 R5, PT, PT, R5, 0x10, RZ ;  /* 0x0000001005057810 */ /* 0x000fc60007ffe0ff */
[----:B------:R-:W-:Y:S01]  /*01e0*/  FADD R7, R0, R7 ;  /* 0x0000000700077221 */ /* 0x000fe20000000000 */
[----:B------:R-:W-:-:S03]  /*01f0*/  ISETP.GE.AND P1, PT, R5, -0xc, PT ;  /* 0xfffffff40500780c */ /* 0x000fc60003f26270 */
[----:B------:R-:W-:-:S04]  /*0200*/  FADD R7, R0, R7 ;  /* 0x0000000700077221 */ /* 0x000fc80000000000 */
        /* <DEDUP_REMOVED lines=12> */
[----:B------:R-:W-:Y:S01]  /*02d0*/  FADD R7, R0, R7 ;  /* 0x0000000700077221 */ /* 0x000fe20000000000 */
[----:B------:R-:W-:Y:S06]  /*02e0*/  @!P1 BRA `(.L_x_3) ;  /* 0xfffffffc00b49947 */ /* 0x000fec000383ffff */
.L_x_2:
[----:B------:R-:W-:-:S04]  /*02f0*/  IADD3 R6, PT, PT, -R5, RZ, RZ ;  /* 0x000000ff05067210 */ /* 0x000fc80007ffe1ff */
[----:B------:R-:W-:-:S13]  /*0300*/  ISETP.GT.AND P1, PT, R6, 0x4, PT ;  /* 0x000000040600780c */ /* 0x000fda0003f24270 */
[----:B------:R-:W-:Y:S05]  /*0310*/  @!P1 BRA `(.L_x_4) ;  /* 0x0000000000289947 */ /* 0x000fea0003800000 */
[C---:B-----5:R-:W-:Y:S01]  /*0320*/  FADD R7, R0.reuse, R7 ;  /* 0x0000000700077221 */ /* 0x060fe20000000000 */
[----:B------:R-:W-:Y:S02]  /*0330*/  PLOP3.LUT P0, PT, PT, PT, PT, 0x8, 0x80 ;  /* 0x000000000080781c */ /* 0x000fe40003f0e170 */
[----:B------:R-:W-:Y:S01]  /*0340*/  IADD3 R5, PT, PT, R5, 0x8, RZ ;  /* 0x0000000805057810 */ /* 0x000fe20007ffe0ff */
[----:B------:R-:W-:-:S04]  /*0350*/  FADD R7, R0, R7 ;  /* 0x0000000700077221 */ /* 0x000fc80000000000 */
[----:B------:R-:W-:-:S04]  /*0360*/  FADD R7, R0, R7 ;  /* 0x0000000700077221 */ /* 0x000fc80000000000 */
[----:B------:R-:W-:-:S04]  /*0370*/  FADD R7, R0, R7 ;  /* 0x0000000700077221 */ /* 0x000fc80000000000 */
[----:B------:R-:W-:-:S04]  /*0380*/  FADD R7, R0, R7 ;  /* 0x0000000700077221 */ /* 0x000fc80000000000 */
[----:B------:R-:W-:-:S04]  /*0390*/  FADD R7, R0, R7 ;  /* 0x0000000700077221 */ /* 0x000fc80000000000 */
[----:B------:R-:W-:-:S04]  /*03a0*/  FADD R7, R0, R7 ;  /* 0x0000000700077221 */ /* 0x000fc80000000000 */
[----:B------:R-:W-:-:S07]  /*03b0*/  FADD R7, R0, R7 ;  /* 0x0000000700077221 */ /* 0x000fce0000000000 */
.L_x_4:
[----:B------:R-:W-:-:S13]  /*03c0*/  ISETP.NE.OR P0, PT, R5, RZ, P0 ;  /* 0x000000ff0500720c */ /* 0x000fda0000705670 */
[----:B------:R-:W-:Y:S05]  /*03d0*/  @!P0 BRA `(.L_x_0) ;  /* 0x00000000001c8947 */ /* 0x000fea0003800000 */
.L_x_1:
[----:B------:R-:W-:Y:S01]  /*03e0*/  IADD3 R5, PT, PT, R5, 0x4, RZ ;  /* 0x0000000405057810 */ /* 0x000fe20007ffe0ff */
[----:B-----5:R-:W-:-:S03]  /*03f0*/  FADD R7, R0, R7 ;  /* 0x0000000700077221 */ /* 0x020fc60000000000 */
[----:B------:R-:W-:Y:S01]  /*0400*/  ISETP.NE.AND P0, PT, R5, RZ, PT ;  /* 0x000000ff0500720c */ /* 0x000fe20003f05270 */
[----:B------:R-:W-:-:S04]  /*0410*/  FADD R7, R0, R7 ;  /* 0x0000000700077221 */ /* 0x000fc80000000000 */
[----:B------:R-:W-:-:S04]  /*0420*/  FADD R7, R0, R7 ;  /* 0x0000000700077221 */ /* 0x000fc80000000000 */
[----:B------:R-:W-:-:S04]  /*0430*/  FADD R7, R0, R7 ;  /* 0x0000000700077221 */ /* 0x000fc80000000000 */
[----:B------:R-:W-:Y:S05]  /*0440*/  @P0 BRA `(.L_x_1) ;  /* 0xfffffffc00e40947 */ /* 0x000fea000383ffff */
.L_x_0:
[----:B------:R-:W-:-:S13]  /*0450*/  ISETP.NE.AND P0, PT, R4, RZ, PT ;  /* 0x000000ff0400720c */ /* 0x000fda0003f05270 */
[----:B------:R-:W-:Y:S05]  /*0460*/  @!P0 BRA `(.L_x_5) ;  /* 0x0000000000148947 */ /* 0x000fea0003800000 */
[----:B------:R-:W-:-:S07]  /*0470*/  IADD3 R4, PT, PT, -R4, RZ, RZ ;  /* 0x000000ff04047210 */ /* 0x000fce0007ffe1ff */
.L_x_6:
[----:B------:R-:W-:Y:S01]  /*0480*/  IADD3 R4, PT, PT, R4, 0x1, RZ ;  /* 0x0000000104047810 */ /* 0x000fe20007ffe0ff */
[----:B-----5:R-:W-:-:S03]  /*0490*/  FADD R7, R0, R7 ;  /* 0x0000000700077221 */ /* 0x020fc60000000000 */
[----:B------:R-:W-:-:S13]  /*04a0*/  ISETP.NE.AND P0, PT, R4, RZ, PT ;  /* 0x000000ff0400720c */ /* 0x000fda0003f05270 */
[----:B------:R-:W-:Y:S05]  /*04b0*/  @P0 BRA `(.L_x_6) ;  /* 0xfffffffc00f00947 */ /* 0x000fea000383ffff */
.L_x_5:
[----:B-----5:R-:W-:Y:S01]  /*04c0*/  STG.E desc[UR4][R2.64], R7 ;  /* 0x0000000702007986 */ /* 0x020fe2000c101904 */
[----:B------:R-:W-:Y:S05]  /*04d0*/  EXIT ;  /* 0x000000000000794d */ /* 0x000fea0003800000 */
.L_x_7:
[----:B------:R-:W-:-:S00]  /*04e0*/  BRA `(.L_x_7) ;  /* 0xfffffffc00fc7947 */ /* 0x000fc0000383ffff */
[----:B------:R-:W-:-:S00]  /*04f0*/  NOP ;  /* 0x0000000000007918 */ /* 0x000fc00000000000 */
        /* <DEDUP_REMOVED lines=8> */
.L_x_11:


//--------------------- .text._Z7iarraddPii       --------------------------
	.section	.text._Z7iarraddPii,"ax",@progbits
	.align	128
        .global         _Z7iarraddPii
        .type           _Z7iarraddPii,@function
        .size           _Z7iarraddPii,(.L_x_12 - _Z7iarraddPii)
        .other          _Z7iarraddPii,@"STO_CUDA_ENTRY STV_DEFAULT"
_Z7iarraddPii:
.text._Z7iarraddPii:
[----:B------:R-:W-:Y:S01]  /*0000*/  LDC R1, c[0x0][0x37c] ;  /* 0x0000df00ff017b82 */ /* 0x000fe20000000800 */
[----:B------:R-:W0:Y:S01]  /*0010*/  S2R R5, SR_CTAID.X ;  /* 0x0000000000057919 */ /* 0x000e220000002500 */
[----:B------:R-:W0:Y:S01]  /*0020*/  LDCU UR4, c[0x0][0x360] ;  /* 0x00006c00ff0477ac */ /* 0x000e220008000800 */
[----:B------:R-:W0:Y:S01]  /*0030*/  S2R R0, SR_TID.X ;  /* 0x0000000000007919 */ /* 0x000e220000002100 */
[----:B------:R-:W1:Y:S01]  /*0040*/  LDCU UR5, c[0x0][0x388] ;  /* 0x00007100ff0577ac */ /* 0x000e620008000800 */
[----:B0-----:R-:W-:-:S05]  /*0050*/  IMAD R5, R5, UR4, R0 ;  /* 0x0000000405057c24 */ /* 0x001fca000f8e0200 */
[----:B-1----:R-:W-:-:S13]  /*0060*/  ISETP.GE.AND P0, PT, R5, UR5, PT ;  /* 0x0000000505007c0c */ /* 0x002fda000bf06270 */
[----:B------:R-:W-:Y:S05]  /*0070*/  @P0 EXIT ;  /* 0x000000000000094d */ /* 0x000fea0003800000 */
[----:B------:R-:W0:Y:S01]  /*0080*/  LDC.64 R2, c[0x0][0x380] ;  /* 0x0000e000ff027b82 */ /* 0x000e220000000a00 */
[----:B------:R-:W1:Y:S01]  /*0090*/  LDCU.64 UR4, c[0x0][0x358] ;  /* 0x00006b00ff0477ac */ /* 0x000e620008000a00 */
[----:B0-----:R-:W-:-:S05]  /*00a0*/  IMAD.WIDE R2, R5, 0x4, R2 ;  /* 0x0000000405027825 */ /* 0x001fca00078e0202 */
[----:B-1----:R-:W2:Y:S02]  /*00b0*/  LDG.E R0, desc[UR4][R2.64] ;  /* 0x0000000402007981 */ /* 0x002ea4000c1e1900 */
[----:B--2---:R-:W-:-:S05]  /*00c0*/  IADD3 R5, PT, PT, R0, 0x7d0, RZ ;  /* 0x000007d000057810 */ /* 0x004fca0007ffe0ff */
[----:B------:R-:W-:Y:S01]  /*00d0*/  STG.E desc[UR4][R2.64], R5 ;  /* 0x0000000502007986 */ /* 0x000fe2000c101904 */
[----:B------:R-:W-:Y:S05]  /*00e0*/  EXIT ;  /* 0x000000000000794d */ /* 0x000fea0003800000 */
.L_x_8:
        /* <DEDUP_REMOVED lines=9> */
.L_x_12:


//--------------------- .text._Z7darraddPdi       --------------------------
	.section	.text._Z7darraddPdi,"ax",@progbits
	.align	128
        .global         _Z7darraddPdi
        .type           _Z7darraddPdi,@function
        .size           _Z7darraddPdi,(.L_x_13 - _Z7darraddPdi)
        .other          _Z7darraddPdi,@"STO_CUDA_ENTRY STV_DEFAULT"
_Z7darraddPdi:
.text._Z7darraddPdi:
        /* <DEDUP_REMOVED lines=11> */
[----:B-1----:R-:W2:Y:S02]  /*00b0*/  LDG.E.64 R4, desc[UR4][R2.64] ;  /* 0x0000000402047981 */ /* 0x002ea4000c1e1b00 */
[----:B--2---:R-:W-:-:S07]  /*00c0*/  DADD R4, R4, 2000 ;  /* 0x409f400004047429 */ /* 0x004fce0000000000 */
[----:B------:R-:W-:Y:S01]  /*00d0*/  STG.E.64 desc[UR4][R2.64], R4 ;  /* 0x0000000402007986 */ /* 0x000fe2000c101b04 */
[----:B------:R-:W-:Y:S05]  /*00e0*/  EXIT ;  /* 0x000000000000794d */ /* 0x000fea0003800000 */
.L_x_9:
        /* <DEDUP_REMOVED lines=9> */
.L_x_13:


//--------------------- .text._Z6arraddPfi        --------------------------
	.section	.text._Z6arraddPfi,"ax",@progbits
	.align	128
        .global         _Z6arraddPfi
        .type           _Z6arraddPfi,@function
        .size           _Z6arraddPfi,(.L_x_14 - _Z6arraddPfi)
        .other          _Z6arraddPfi,@"STO_CUDA_ENTRY STV_DEFAULT"
_Z6arraddPfi:
.text._Z6arraddPfi:
        /* <DEDUP_REMOVED lines=12> */
[----:B--2---:R-:W-:-:S05]  /*00c0*/  FADD R5, R0, 2000 ;  /* 0x44fa000000057421 */ /* 0x004fca0000000000 */
[----:B------:R-:W-:Y:S01]  /*00d0*/  STG.E desc[UR4][R2.64], R5 ;  /* 0x0000000502007986 */ /* 0x000fe2000c101904 */
[----:B------:R-:W-:Y:S05]  /*00e0*/  EXIT ;  /* 0x000000000000794d */ /* 0x000fea0003800000 */
.L_x_10:
        /* <DEDUP_REMOVED lines=9> */
.L_x_14:


//--------------------- .nv.shared.reserved.0     --------------------------
	.section	.nv.shared.reserved.0,"aw",@nobits
	.weak		__nv_reservedSMEM_offset_0_alias
	.size		__nv_reservedSMEM_offset_0_alias, 0, 64
	.other		__nv_reservedSMEM_offset_0_alias,@"STO_CUDA_RESERVED_SHARED STV_DEFAULT"
__nv_reservedSMEM_offset_0_alias:
	.zero		0
	.zero		64


//--------------------- .nv.constant0._Z7xarraddPfiii --------------------------
	.section	.nv.constant0._Z7xarraddPfiii,"a",@progbits
	.sectionflags	@""
	.align	4
.nv.constant0._Z7xarraddPfiii:
	.zero		916


//--------------------- .nv.constant0._Z7iarraddPii --------------------------
	.section	.nv.constant0._Z7iarraddPii,"a",@progbits
	.sectionflags	@""
	.align	4
.nv.constant0._Z7iarraddPii:
	.zero		908


//--------------------- .nv.constant0._Z7darraddPdi --------------------------
	.section	.nv.constant0._Z7darraddPdi,"a",@progbits
	.sectionflags	@""
	.align	4
.nv.constant0._Z7darraddPdi:
	.zero		908


//--------------------- .nv.constant0._Z6arraddPfi --------------------------
	.section	.nv.constant0._Z6arraddPfi,"a",@progbits
	.sectionflags	@""
	.align	4
.nv.constant0._Z6arraddPfi:
	.zero		908


//--------------------- SYMBOLS --------------------------

	.type		.nv.reservedSmem.offset0,@object
	.size		.nv.reservedSmem.offset0,0x4
